//
// Generated by NVIDIA NVVM Compiler
//
// Compiler Build ID: CL-36424714
// Cuda compilation tools, release 13.0, V13.0.88
// Based on NVVM 20.0.0
//

.version 9.0
.target sm_100
.address_size 64

	// .globl	_Z9dev32_D13v

.visible .entry _Z9dev32_D13v()
{


	ret;

}


// ===== COMPILED SASS (sm_100) =====

	.target	sm_100

	.elftype	@"ET_EXEC"


//--------------------- .note.nv.tkinfo           --------------------------
	.section	.note.nv.tkinfo,"",@"SHT_NOTE"
	.sectionflags	@"SHF_NOTE_NV_TKINFO"
	.tkinfo
        /*0018*/ 	.word	0x00000002
        /*0030*/ 	.string	""
        /*0030*/ 	.string	"ptxas"
        /*0030*/ 	.string	"Cuda compilation tools, release 13.0, V13.0.88"
        /*0030*/ 	.string	"Build cuda_13.0.r13.0/compiler.36424714_0"
        /*0030*/ 	.string	"-arch sm_100 -m 64 "



//--------------------- .note.nv.cuinfo           --------------------------
	.section	.note.nv.cuinfo,"",@"SHT_NOTE"
	.sectionflags	@"SHF_NOTE_NV_CUINFO"
        /*0018*/ 	.short	0x0002
        /*001a*/ 	.short	0x0064
        /*001c*/ 	.short	0x0082
	.zero		2


//--------------------- .nv.info                  --------------------------
	.section	.nv.info,"",@"SHT_CUDA_INFO"
	.align	4


	//----- nvinfo : EIATTR_REGCOUNT
	.align		4
        /*0000*/ 	.byte	0x04, 0x2f
        /*0002*/ 	.short	(.L_1 - .L_0)
	.align		4
.L_0:
        /*0004*/ 	.word	index@(_Z9dev32_D13v)
        /*0008*/ 	.word	0x00000004


	//----- nvinfo : EIATTR_FRAME_SIZE
	.align		4
.L_1:
        /*000c*/ 	.byte	0x04, 0x11
        /*000e*/ 	.short	(.L_3 - .L_2)
	.align		4
.L_2:
        /*0010*/ 	.word	index@(_Z9dev32_D13v)
        /*0014*/ 	.word	0x00000000


	//----- nvinfo : EIATTR_MIN_STACK_SIZE
	.align		4
.L_3:
        /*0018*/ 	.byte	0x04, 0x12
        /*001a*/ 	.short	(.L_5 - .L_4)
	.align		4
.L_4:
        /*001c*/ 	.word	index@(_Z9dev32_D13v)
        /*0020*/ 	.word	0x00000000
.L_5:


//--------------------- .nv.compat                --------------------------
	.section	.nv.compat,"",@"SHT_CUDA_COMPAT_INFO"
	.align	4
        /*0000*/ 	.byte	0x02, 0x09, 0x00, 0x00, 0x02, 0x02, 0x01, 0x00, 0x02, 0x05, 0x05, 0x00, 0x03, 0x07, 0x01, 0x01
        /*0010*/ 	.byte	0x02, 0x03, 0x00, 0x00, 0x02, 0x06, 0x01, 0x00, 0x04, 0x0b, 0x08, 0x00, 0x09, 0x00, 0x00, 0x00
        /*0020*/ 	.byte	0x00, 0x00, 0x00, 0x00


//--------------------- .nv.info._Z9dev32_D13v    --------------------------
	.section	.nv.info._Z9dev32_D13v,"",@"SHT_CUDA_INFO"
	.sectionflags	@""
	.align	4


	//----- nvinfo : EIATTR_CUDA_API_VERSION
	.align		4
        /*0000*/ 	.byte	0x04, 0x37
        /*0002*/ 	.short	(.L_7 - .L_6)
.L_6:
        /*0004*/ 	.word	0x00000082


	//----- nvinfo : EIATTR_SPARSE_MMA_MASK
	.align		4
.L_7:
        /*0008*/ 	.byte	0x03, 0x50
        /*000a*/ 	.short	0x0000


	//----- nvinfo : EIATTR_MAXREG_COUNT
	.align		4
        /*000c*/ 	.byte	0x03, 0x1b
        /*000e*/ 	.short	0x00ff


	//----- nvinfo : EIATTR_MERCURY_ISA_VERSION
	.align		4
        /*0010*/ 	.byte	0x03, 0x5f
        /*0012*/ 	.short	0x0101


	//----- nvinfo : EIATTR_VRC_CTA_INIT_COUNT
	.align		4
        /*0014*/ 	.byte	0x02, 0x4a
	.zero		1
	.zero		1


	//----- nvinfo : EIATTR_EXIT_INSTR_OFFSETS
	.align		4
        /*0018*/ 	.byte	0x04, 0x1c
        /*001a*/ 	.short	(.L_9 - .L_8)


	//   ....[0]....
.L_8:
        /*001c*/ 	.word	0x00000010


	//----- nvinfo : EIATTR_SW_WAR
	.align		4
.L_9:
        /*0020*/ 	.byte	0x04, 0x36
        /*0022*/ 	.short	(.L_11 - .L_10)
.L_10:
        /*0024*/ 	.word	0x00000008
.L_11:


//--------------------- .nv.callgraph             --------------------------
	.section	.nv.callgraph,"",@"SHT_CUDA_CALLGRAPH"
	.align	4
	.sectionentsize	8
	.align		4
        /*0000*/ 	.word	0x00000000
	.align		4
        /*0004*/ 	.word	0xffffffff
	.align		4
        /*0008*/ 	.word	0x00000000
	.align		4
        /*000c*/ 	.word	0xfffffffe
	.align		4
        /*0010*/ 	.word	0x00000000
	.align		4
        /*0014*/ 	.word	0xfffffffd
	.align		4
        /*0018*/ 	.word	0x00000000
	.align		4
        /*001c*/ 	.word	0xfffffffc


//--------------------- .text._Z9dev32_D13v       --------------------------
	.section	.text._Z9dev32_D13v,"ax",@progbits
	.align	128
        .global         _Z9dev32_D13v
        .type           _Z9dev32_D13v,@function
        .size           _Z9dev32_D13v,(.L_x_1 - _Z9dev32_D13v)
        .other          _Z9dev32_D13v,@"STO_CUDA_ENTRY STV_DEFAULT"
_Z9dev32_D13v:
.text._Z9dev32_D13v:
[----:B------:R-:W-:Y:S01]  /*0000*/  LDC R1, c[0x0][0x37c] ;  /* 0x0000df00ff017b82 */ /* 0x000fe20000000800 */
[----:B------:R-:W-:Y:S05]  /*0010*/  EXIT ;  /* 0x000000000000794d */ /* 0x000fea0003800000 */
.L_x_0:
[----:B------:R-:W-:-:S00]  /*0020*/  BRA `(.L_x_0) ;  /* 0xfffffffc00fc7947 */ /* 0x000fc0000383ffff */
[----:B------:R-:W-:-:S00]  /*0030*/  NOP ;  /* 0x0000000000007918 */ /* 0x000fc00000000000 */
        /* <DEDUP_REMOVED lines=12> */
.L_x_1:


//--------------------- .nv.shared.reserved.0     --------------------------
	.section	.nv.shared.reserved.0,"aw",@nobits
	.weak		__nv_reservedSMEM_offset_0_alias
	.size		__nv_reservedSMEM_offset_0_alias, 0, 64
	.other		__nv_reservedSMEM_offset_0_alias,@"STO_CUDA_RESERVED_SHARED STV_DEFAULT"
__nv_reservedSMEM_offset_0_alias:
	.zero		0
	.zero		64


//--------------------- .nv.constant0._Z9dev32_D13v --------------------------
	.section	.nv.constant0._Z9dev32_D13v,"a",@progbits
	.sectionflags	@""
	.align	4
.nv.constant0._Z9dev32_D13v:
	.zero		896


//--------------------- SYMBOLS --------------------------

	.type		.nv.reservedSmem.offset0,@object
	.size		.nv.reservedSmem.offset0,0x4
